//
// Generated by NVIDIA NVVM Compiler
//
// Compiler Build ID: CL-36424714
// Cuda compilation tools, release 13.0, V13.0.88
// Based on NVVM 20.0.0
//

.version 9.0
.target sm_100
.address_size 64

	// .globl	_Z8mat_multPKfS0_Pfiii

.visible .entry _Z8mat_multPKfS0_Pfiii(
	.param .u64 .ptr .align 1 _Z8mat_multPKfS0_Pfiii_param_0,
	.param .u64 .ptr .align 1 _Z8mat_multPKfS0_Pfiii_param_1,
	.param .u64 .ptr .align 1 _Z8mat_multPKfS0_Pfiii_param_2,
	.param .u32 _Z8mat_multPKfS0_Pfiii_param_3,
	.param .u32 _Z8mat_multPKfS0_Pfiii_param_4,
	.param .u32 _Z8mat_multPKfS0_Pfiii_param_5
)
{
	.reg .pred 	%p<13>;
	.reg .b32 	%r<83>;
	.reg .b32 	%f<56>;
	.reg .b64 	%rd<48>;

	ld.param.u64 	%rd6, [_Z8mat_multPKfS0_Pfiii_param_0];
	ld.param.u64 	%rd7, [_Z8mat_multPKfS0_Pfiii_param_1];
	ld.param.u64 	%rd5, [_Z8mat_multPKfS0_Pfiii_param_2];
	ld.param.u32 	%r43, [_Z8mat_multPKfS0_Pfiii_param_3];
	ld.param.u32 	%r44, [_Z8mat_multPKfS0_Pfiii_param_4];
	ld.param.u32 	%r45, [_Z8mat_multPKfS0_Pfiii_param_5];
	cvta.to.global.u64 	%rd1, %rd7;
	cvta.to.global.u64 	%rd2, %rd6;
	mov.u32 	%r47, %ctaid.x;
	mov.u32 	%r48, %ntid.x;
	mov.u32 	%r49, %tid.x;
	mad.lo.s32 	%r1, %r47, %r48, %r49;
	mov.u32 	%r50, %ctaid.y;
	mov.u32 	%r51, %ntid.y;
	mul.lo.s32 	%r2, %r50, %r51;
	mov.u32 	%r3, %tid.y;
	add.s32 	%r52, %r2, %r3;
	setp.ge.s32 	%p1, %r1, %r43;
	setp.ge.s32 	%p2, %r52, %r45;
	or.pred  	%p3, %p1, %p2;
	@%p3 bra 	$L__BB0_13;
	cvta.to.global.u64 	%rd8, %rd5;
	mul.lo.s32 	%r5, %r43, %r1;
	add.s32 	%r53, %r5, %r52;
	mul.wide.s32 	%rd9, %r53, 4;
	add.s64 	%rd3, %rd8, %rd9;
	mov.b32 	%r54, 0;
	st.global.u32 	[%rd3], %r54;
	setp.lt.s32 	%p4, %r44, 1;
	@%p4 bra 	$L__BB0_13;
	and.b32  	%r6, %r44, 7;
	setp.lt.u32 	%p5, %r44, 8;
	mov.b32 	%r81, 0;
	mov.f32 	%f53, 0f00000000;
	@%p5 bra 	$L__BB0_5;
	and.b32  	%r81, %r44, 2147483640;
	neg.s32 	%r79, %r81;
	add.s32 	%r56, %r3, %r44;
	add.s32 	%r78, %r56, %r2;
	shl.b32 	%r10, %r44, 3;
	shl.b32 	%r57, %r44, 1;
	add.s32 	%r77, %r52, %r57;
	mad.lo.s32 	%r76, %r44, 3, %r52;
	shl.b32 	%r58, %r44, 2;
	add.s32 	%r75, %r52, %r58;
	mad.lo.s32 	%r74, %r44, 5, %r52;
	mad.lo.s32 	%r73, %r44, 6, %r52;
	mad.lo.s32 	%r72, %r44, 7, %r52;
	add.s64 	%rd4, %rd2, 16;
	mov.f32 	%f53, 0f00000000;
	mov.u32 	%r70, %r5;
	mov.u32 	%r71, %r52;
$L__BB0_4:
	.pragma "nounroll";
	mul.wide.s32 	%rd10, %r70, 4;
	add.s64 	%rd11, %rd4, %rd10;
	ld.global.f32 	%f10, [%rd11+-16];
	mul.wide.u32 	%rd12, %r71, 4;
	add.s64 	%rd13, %rd1, %rd12;
	ld.global.f32 	%f11, [%rd13];
	fma.rn.f32 	%f12, %f10, %f11, %f53;
	st.global.f32 	[%rd3], %f12;
	ld.global.f32 	%f13, [%rd11+-12];
	mul.wide.u32 	%rd14, %r78, 4;
	add.s64 	%rd15, %rd1, %rd14;
	ld.global.f32 	%f14, [%rd15];
	fma.rn.f32 	%f15, %f13, %f14, %f12;
	st.global.f32 	[%rd3], %f15;
	ld.global.f32 	%f16, [%rd11+-8];
	mul.wide.u32 	%rd16, %r77, 4;
	add.s64 	%rd17, %rd1, %rd16;
	ld.global.f32 	%f17, [%rd17];
	fma.rn.f32 	%f18, %f16, %f17, %f15;
	st.global.f32 	[%rd3], %f18;
	ld.global.f32 	%f19, [%rd11+-4];
	mul.wide.u32 	%rd18, %r76, 4;
	add.s64 	%rd19, %rd1, %rd18;
	ld.global.f32 	%f20, [%rd19];
	fma.rn.f32 	%f21, %f19, %f20, %f18;
	st.global.f32 	[%rd3], %f21;
	ld.global.f32 	%f22, [%rd11];
	mul.wide.u32 	%rd20, %r75, 4;
	add.s64 	%rd21, %rd1, %rd20;
	ld.global.f32 	%f23, [%rd21];
	fma.rn.f32 	%f24, %f22, %f23, %f21;
	st.global.f32 	[%rd3], %f24;
	ld.global.f32 	%f25, [%rd11+4];
	mul.wide.u32 	%rd22, %r74, 4;
	add.s64 	%rd23, %rd1, %rd22;
	ld.global.f32 	%f26, [%rd23];
	fma.rn.f32 	%f27, %f25, %f26, %f24;
	st.global.f32 	[%rd3], %f27;
	ld.global.f32 	%f28, [%rd11+8];
	mul.wide.u32 	%rd24, %r73, 4;
	add.s64 	%rd25, %rd1, %rd24;
	ld.global.f32 	%f29, [%rd25];
	fma.rn.f32 	%f30, %f28, %f29, %f27;
	st.global.f32 	[%rd3], %f30;
	ld.global.f32 	%f31, [%rd11+12];
	mul.wide.u32 	%rd26, %r72, 4;
	add.s64 	%rd27, %rd1, %rd26;
	ld.global.f32 	%f32, [%rd27];
	fma.rn.f32 	%f53, %f31, %f32, %f30;
	st.global.f32 	[%rd3], %f53;
	add.s32 	%r79, %r79, 8;
	add.s32 	%r78, %r78, %r10;
	add.s32 	%r77, %r77, %r10;
	add.s32 	%r76, %r76, %r10;
	add.s32 	%r75, %r75, %r10;
	add.s32 	%r74, %r74, %r10;
	add.s32 	%r73, %r73, %r10;
	add.s32 	%r72, %r72, %r10;
	add.s32 	%r71, %r71, %r10;
	add.s32 	%r70, %r70, 8;
	setp.ne.s32 	%p6, %r79, 0;
	@%p6 bra 	$L__BB0_4;
$L__BB0_5:
	setp.eq.s32 	%p7, %r6, 0;
	@%p7 bra 	$L__BB0_13;
	and.b32  	%r38, %r44, 3;
	setp.lt.u32 	%p8, %r6, 4;
	@%p8 bra 	$L__BB0_8;
	add.s32 	%r59, %r81, %r5;
	mul.wide.s32 	%rd28, %r59, 4;
	add.s64 	%rd29, %rd2, %rd28;
	ld.global.f32 	%f33, [%rd29];
	mad.lo.s32 	%r60, %r81, %r44, %r52;
	mul.wide.u32 	%rd30, %r60, 4;
	add.s64 	%rd31, %rd1, %rd30;
	ld.global.f32 	%f34, [%rd31];
	fma.rn.f32 	%f35, %f33, %f34, %f53;
	st.global.f32 	[%rd3], %f35;
	ld.global.f32 	%f36, [%rd29+4];
	add.s32 	%r61, %r60, %r44;
	mul.wide.u32 	%rd32, %r61, 4;
	add.s64 	%rd33, %rd1, %rd32;
	ld.global.f32 	%f37, [%rd33];
	fma.rn.f32 	%f38, %f36, %f37, %f35;
	st.global.f32 	[%rd3], %f38;
	ld.global.f32 	%f39, [%rd29+8];
	add.s32 	%r62, %r61, %r44;
	mul.wide.u32 	%rd34, %r62, 4;
	add.s64 	%rd35, %rd1, %rd34;
	ld.global.f32 	%f40, [%rd35];
	fma.rn.f32 	%f41, %f39, %f40, %f38;
	st.global.f32 	[%rd3], %f41;
	ld.global.f32 	%f42, [%rd29+12];
	add.s32 	%r63, %r62, %r44;
	mul.wide.u32 	%rd36, %r63, 4;
	add.s64 	%rd37, %rd1, %rd36;
	ld.global.f32 	%f43, [%rd37];
	fma.rn.f32 	%f53, %f42, %f43, %f41;
	st.global.f32 	[%rd3], %f53;
	add.s32 	%r81, %r81, 4;
$L__BB0_8:
	setp.eq.s32 	%p9, %r38, 0;
	@%p9 bra 	$L__BB0_13;
	setp.eq.s32 	%p10, %r38, 1;
	@%p10 bra 	$L__BB0_11;
	add.s32 	%r64, %r81, %r5;
	mul.wide.s32 	%rd38, %r64, 4;
	add.s64 	%rd39, %rd2, %rd38;
	ld.global.f32 	%f44, [%rd39];
	mad.lo.s32 	%r65, %r81, %r44, %r52;
	mul.wide.u32 	%rd40, %r65, 4;
	add.s64 	%rd41, %rd1, %rd40;
	ld.global.f32 	%f45, [%rd41];
	fma.rn.f32 	%f46, %f44, %f45, %f53;
	st.global.f32 	[%rd3], %f46;
	ld.global.f32 	%f47, [%rd39+4];
	add.s32 	%r66, %r65, %r44;
	mul.wide.u32 	%rd42, %r66, 4;
	add.s64 	%rd43, %rd1, %rd42;
	ld.global.f32 	%f48, [%rd43];
	fma.rn.f32 	%f53, %f47, %f48, %f46;
	st.global.f32 	[%rd3], %f53;
	add.s32 	%r81, %r81, 2;
$L__BB0_11:
	and.b32  	%r67, %r44, 1;
	setp.eq.b32 	%p11, %r67, 1;
	not.pred 	%p12, %p11;
	@%p12 bra 	$L__BB0_13;
	add.s32 	%r68, %r81, %r5;
	mul.wide.s32 	%rd44, %r68, 4;
	add.s64 	%rd45, %rd2, %rd44;
	ld.global.f32 	%f49, [%rd45];
	mad.lo.s32 	%r69, %r81, %r44, %r52;
	mul.wide.u32 	%rd46, %r69, 4;
	add.s64 	%rd47, %rd1, %rd46;
	ld.global.f32 	%f50, [%rd47];
	fma.rn.f32 	%f51, %f49, %f50, %f53;
	st.global.f32 	[%rd3], %f51;
$L__BB0_13:
	ret;

}


// ===== COMPILED SASS (sm_100) =====

	.target	sm_100

	.elftype	@"ET_EXEC"


//--------------------- .note.nv.tkinfo           --------------------------
	.section	.note.nv.tkinfo,"",@"SHT_NOTE"
	.sectionflags	@"SHF_NOTE_NV_TKINFO"
	.tkinfo
        /*0018*/ 	.word	0x00000002
        /*0030*/ 	.string	""
        /*0030*/ 	.string	"ptxas"
        /*0030*/ 	.string	"Cuda compilation tools, release 13.0, V13.0.88"
        /*0030*/ 	.string	"Build cuda_13.0.r13.0/compiler.36424714_0"
        /*0030*/ 	.string	"-arch sm_100 -m 64 "



//--------------------- .note.nv.cuinfo           --------------------------
	.section	.note.nv.cuinfo,"",@"SHT_NOTE"
	.sectionflags	@"SHF_NOTE_NV_CUINFO"
        /*0018*/ 	.short	0x0002
        /*001a*/ 	.short	0x0064
        /*001c*/ 	.short	0x0082
	.zero		2


//--------------------- .nv.info                  --------------------------
	.section	.nv.info,"",@"SHT_CUDA_INFO"
	.align	4


	//----- nvinfo : EIATTR_REGCOUNT
	.align		4
        /*0000*/ 	.byte	0x04, 0x2f
        /*0002*/ 	.short	(.L_1 - .L_0)
	.align		4
.L_0:
        /*0004*/ 	.word	index@(_Z8mat_multPKfS0_Pfiii)
        /*0008*/ 	.word	0x00000020


	//----- nvinfo : EIATTR_FRAME_SIZE
	.align		4
.L_1:
        /*000c*/ 	.byte	0x04, 0x11
        /*000e*/ 	.short	(.L_3 - .L_2)
	.align		4
.L_2:
        /*0010*/ 	.word	index@(_Z8mat_multPKfS0_Pfiii)
        /*0014*/ 	.word	0x00000000


	//----- nvinfo : EIATTR_MIN_STACK_SIZE
	.align		4
.L_3:
        /*0018*/ 	.byte	0x04, 0x12
        /*001a*/ 	.short	(.L_5 - .L_4)
	.align		4
.L_4:
        /*001c*/ 	.word	index@(_Z8mat_multPKfS0_Pfiii)
        /*0020*/ 	.word	0x00000000
.L_5:


//--------------------- .nv.compat                --------------------------
	.section	.nv.compat,"",@"SHT_CUDA_COMPAT_INFO"
	.align	4
        /*0000*/ 	.byte	0x02, 0x09, 0x00, 0x00, 0x02, 0x02, 0x01, 0x00, 0x02, 0x05, 0x05, 0x00, 0x03, 0x07, 0x01, 0x01
        /*0010*/ 	.byte	0x02, 0x03, 0x00, 0x00, 0x02, 0x06, 0x01, 0x00, 0x04, 0x0b, 0x08, 0x00, 0x09, 0x00, 0x00, 0x00
        /*0020*/ 	.byte	0x00, 0x00, 0x00, 0x00


//--------------------- .nv.info._Z8mat_multPKfS0_Pfiii --------------------------
	.section	.nv.info._Z8mat_multPKfS0_Pfiii,"",@"SHT_CUDA_INFO"
	.sectionflags	@""
	.align	4


	//----- nvinfo : EIATTR_CUDA_API_VERSION
	.align		4
        /*0000*/ 	.byte	0x04, 0x37
        /*0002*/ 	.short	(.L_7 - .L_6)
.L_6:
        /*0004*/ 	.word	0x00000082


	//----- nvinfo : EIATTR_KPARAM_INFO
	.align		4
.L_7:
        /*0008*/ 	.byte	0x04, 0x17
        /*000a*/ 	.short	(.L_9 - .L_8)
.L_8:
        /*000c*/ 	.word	0x00000000
        /*0010*/ 	.short	0x0005
        /*0012*/ 	.short	0x0020
        /*0014*/ 	.byte	0x00, 0xf0, 0x11, 0x00


	//----- nvinfo : EIATTR_KPARAM_INFO
	.align		4
.L_9:
        /*0018*/ 	.byte	0x04, 0x17
        /*001a*/ 	.short	(.L_11 - .L_10)
.L_10:
        /*001c*/ 	.word	0x00000000
        /*0020*/ 	.short	0x0004
        /*0022*/ 	.short	0x001c
        /*0024*/ 	.byte	0x00, 0xf0, 0x11, 0x00


	//----- nvinfo : EIATTR_KPARAM_INFO
	.align		4
.L_11:
        /*0028*/ 	.byte	0x04, 0x17
        /*002a*/ 	.short	(.L_13 - .L_12)
.L_12:
        /*002c*/ 	.word	0x00000000
        /*0030*/ 	.short	0x0003
        /*0032*/ 	.short	0x0018
        /*0034*/ 	.byte	0x00, 0xf0, 0x11, 0x00


	//----- nvinfo : EIATTR_KPARAM_INFO
	.align		4
.L_13:
        /*0038*/ 	.byte	0x04, 0x17
        /*003a*/ 	.short	(.L_15 - .L_14)
.L_14:
        /*003c*/ 	.word	0x00000000
        /*0040*/ 	.short	0x0002
        /*0042*/ 	.short	0x0010
        /*0044*/ 	.byte	0x00, 0xf5, 0x21, 0x00


	//----- nvinfo : EIATTR_KPARAM_INFO
	.align		4
.L_15:
        /*0048*/ 	.byte	0x04, 0x17
        /*004a*/ 	.short	(.L_17 - .L_16)
.L_16:
        /*004c*/ 	.word	0x00000000
        /*0050*/ 	.short	0x0001
        /*0052*/ 	.short	0x0008
        /*0054*/ 	.byte	0x00, 0xf5, 0x21, 0x00


	//----- nvinfo : EIATTR_KPARAM_INFO
	.align		4
.L_17:
        /*0058*/ 	.byte	0x04, 0x17
        /*005a*/ 	.short	(.L_19 - .L_18)
.L_18:
        /*005c*/ 	.word	0x00000000
        /*0060*/ 	.short	0x0000
        /*0062*/ 	.short	0x0000
        /*0064*/ 	.byte	0x00, 0xf5, 0x21, 0x00


	//----- nvinfo : EIATTR_SPARSE_MMA_MASK
	.align		4
.L_19:
        /*0068*/ 	.byte	0x03, 0x50
        /*006a*/ 	.short	0x0000


	//----- nvinfo : EIATTR_MAXREG_COUNT
	.align		4
        /*006c*/ 	.byte	0x03, 0x1b
        /*006e*/ 	.short	0x00ff


	//----- nvinfo : EIATTR_MERCURY_ISA_VERSION
	.align		4
        /*0070*/ 	.byte	0x03, 0x5f
        /*0072*/ 	.short	0x0101


	//----- nvinfo : EIATTR_VRC_CTA_INIT_COUNT
	.align		4
        /*0074*/ 	.byte	0x02, 0x4a
	.zero		1
	.zero		1


	//----- nvinfo : EIATTR_EXIT_INSTR_OFFSETS
	.align		4
        /*0078*/ 	.byte	0x04, 0x1c
        /*007a*/ 	.short	(.L_21 - .L_20)


	//   ....[0]....
.L_20:
        /*007c*/ 	.word	0x000000e0


	//   ....[1]....
        /*0080*/ 	.word	0x00000170


	//   ....[2]....
        /*0084*/ 	.word	0x00000650


	//   ....[3]....
        /*0088*/ 	.word	0x00000870


	//   ....[4]....
        /*008c*/ 	.word	0x000009d0


	//   ....[5]....
        /*0090*/ 	.word	0x00000a80


	//----- nvinfo : EIATTR_CBANK_PARAM_SIZE
	.align		4
.L_21:
        /*0094*/ 	.byte	0x03, 0x19
        /*0096*/ 	.short	0x0024


	//----- nvinfo : EIATTR_PARAM_CBANK
	.align		4
        /*0098*/ 	.byte	0x04, 0x0a
        /*009a*/ 	.short	(.L_23 - .L_22)
	.align		4
.L_22:
        /*009c*/ 	.word	index@(.nv.constant0._Z8mat_multPKfS0_Pfiii)
        /*00a0*/ 	.short	0x0380
        /*00a2*/ 	.short	0x0024


	//----- nvinfo : EIATTR_SW_WAR
	.align		4
.L_23:
        /*00a4*/ 	.byte	0x04, 0x36
        /*00a6*/ 	.short	(.L_25 - .L_24)
.L_24:
        /*00a8*/ 	.word	0x00000008
.L_25:


//--------------------- .nv.callgraph             --------------------------
	.section	.nv.callgraph,"",@"SHT_CUDA_CALLGRAPH"
	.align	4
	.sectionentsize	8
	.align		4
        /*0000*/ 	.word	0x00000000
	.align		4
        /*0004*/ 	.word	0xffffffff
	.align		4
        /*0008*/ 	.word	0x00000000
	.align		4
        /*000c*/ 	.word	0xfffffffe
	.align		4
        /*0010*/ 	.word	0x00000000
	.align		4
        /*0014*/ 	.word	0xfffffffd
	.align		4
        /*0018*/ 	.word	0x00000000
	.align		4
        /*001c*/ 	.word	0xfffffffc


//--------------------- .text._Z8mat_multPKfS0_Pfiii --------------------------
	.section	.text._Z8mat_multPKfS0_Pfiii,"ax",@progbits
	.align	128
        .global         _Z8mat_multPKfS0_Pfiii
        .type           _Z8mat_multPKfS0_Pfiii,@function
        .size           _Z8mat_multPKfS0_Pfiii,(.L_x_5 - _Z8mat_multPKfS0_Pfiii)
        .other          _Z8mat_multPKfS0_Pfiii,@"STO_CUDA_ENTRY STV_DEFAULT"
_Z8mat_multPKfS0_Pfiii:
.text._Z8mat_multPKfS0_Pfiii:
[----:B------:R-:W-:Y:S01]  /*0000*/  LDC R1, c[0x0][0x37c] ;  /* 0x0000df00ff017b82 */ /* 0x000fe20000000800 */
[----:B------:R-:W0:Y:S07]  /*0010*/  S2R R6, SR_TID.Y ;  /* 0x0000000000067919 */ /* 0x000e2e0000002200 */
[----:B------:R-:W1:Y:S01]  /*0020*/  S2UR UR4, SR_CTAID.Y ;  /* 0x00000000000479c3 */ /* 0x000e620000002600 */
[----:B------:R-:W2:Y:S01]  /*0030*/  LDCU UR7, c[0x0][0x3a0] ;  /* 0x00007400ff0777ac */ /* 0x000ea20008000800 */
[----:B------:R-:W3:Y:S01]  /*0040*/  S2R R2, SR_TID.X ;  /* 0x0000000000027919 */ /* 0x000ee20000002100 */
[----:B------:R-:W4:Y:S05]  /*0050*/  LDCU UR10, c[0x0][0x398] ;  /* 0x00007300ff0a77ac */ /* 0x000f2a0008000800 */
[----:B------:R-:W3:Y:S01]  /*0060*/  LDC R5, c[0x0][0x360] ;  /* 0x0000d800ff057b82 */ /* 0x000ee20000000800 */
[----:B------:R-:W1:Y:S07]  /*0070*/  LDCU UR5, c[0x0][0x364] ;  /* 0x00006c80ff0577ac */ /* 0x000e6e0008000800 */
[----:B------:R-:W3:Y:S01]  /*0080*/  S2UR UR6, SR_CTAID.X ;  /* 0x00000000000679c3 */ /* 0x000ee20000002500 */
[----:B-1----:R-:W-:-:S06]  /*0090*/  UIMAD UR4, UR4, UR5, URZ ;  /* 0x00000005040472a4 */ /* 0x002fcc000f8e02ff */
[----:B0-----:R-:W-:-:S04]  /*00a0*/  IADD3 R0, PT, PT, R6, UR4, RZ ;  /* 0x0000000406007c10 */ /* 0x001fc8000fffe0ff */
[----:B--2---:R-:W-:Y:S01]  /*00b0*/  ISETP.GE.AND P0, PT, R0, UR7, PT ;  /* 0x0000000700007c0c */ /* 0x004fe2000bf06270 */
[----:B---3--:R-:W-:-:S05]  /*00c0*/  IMAD R5, R5, UR6, R2 ;  /* 0x0000000605057c24 */ /* 0x008fca000f8e0202 */
[----:B----4-:R-:W-:-:S13]  /*00d0*/  ISETP.GE.OR P0, PT, R5, UR10, P0 ;  /* 0x0000000a05007c0c */ /* 0x010fda0008706670 */
[----:B------:R-:W-:Y:S05]  /*00e0*/  @P0 EXIT ;  /* 0x000000000000094d */ /* 0x000fea0003800000 */
[----:B------:R-:W0:Y:S01]  /*00f0*/  LDC R3, c[0x0][0x39c] ;  /* 0x0000e700ff037b82 */ /* 0x000e220000000800 */
[----:B------:R-:W1:Y:S01]  /*0100*/  LDCU.64 UR8, c[0x0][0x358] ;  /* 0x00006b00ff0877ac */ /* 0x000e620008000a00 */
[----:B------:R-:W-:-:S05]  /*0110*/  IMAD R5, R5, UR10, RZ ;  /* 0x0000000a05057c24 */ /* 0x000fca000f8e02ff */
[----:B------:R-:W-:Y:S01]  /*0120*/  IADD3 R7, PT, PT, R0, R5, RZ ;  /* 0x0000000500077210 */ /* 0x000fe20007ffe0ff */
[----:B------:R-:W2:Y:S01]  /*0130*/  LDC.64 R16, c[0x0][0x390] ;  /* 0x0000e400ff107b82 */ /* 0x000ea20000000a00 */
[----:B0-----:R-:W-:-:S03]  /*0140*/  ISETP.GE.AND P0, PT, R3, 0x1, PT ;  /* 0x000000010300780c */ /* 0x001fc60003f06270 */
[----:B--2---:R-:W-:-:S05]  /*0150*/  IMAD.WIDE R16, R7, 0x4, R16 ;  /* 0x0000000407107825 */ /* 0x004fca00078e0210 */
[----:B-1----:R0:W-:Y:S05]  /*0160*/  STG.E desc[UR8][R16.64], RZ ;  /* 0x000000ff10007986 */ /* 0x0021ea000c101908 */
[----:B------:R-:W-:Y:S05]  /*0170*/  @!P0 EXIT ;  /* 0x000000000000894d */ /* 0x000fea0003800000 */
[C---:B------:R-:W-:Y:S01]  /*0180*/  ISETP.GE.U32.AND P1, PT, R3.reuse, 0x8, PT ;  /* 0x000000080300780c */ /* 0x040fe20003f26070 */
[----:B------:R-:W-:Y:S01]  /*0190*/  HFMA2 R4, -RZ, RZ, 0, 0 ;  /* 0x00000000ff047431 */ /* 0x000fe200000001ff */
[----:B------:R-:W-:Y:S02]  /*01a0*/  LOP3.LUT R2, R3, 0x7, RZ, 0xc0, !PT ;  /* 0x0000000703027812 */ /* 0x000fe400078ec0ff */
[----:B------:R-:W-:Y:S02]  /*01b0*/  MOV R27, RZ ;  /* 0x000000ff001b7202 */ /* 0x000fe40000000f00 */
[----:B------:R-:W-:-:S07]  /*01c0*/  ISETP.NE.AND P0, PT, R2, RZ, PT ;  /* 0x000000ff0200720c */ /* 0x000fce0003f05270 */
[----:B------:R-:W-:Y:S06]  /*01d0*/  @!P1 BRA `(.L_x_0) ;  /* 0x00000004001c9947 */ /* 0x000fec0003800000 */
[----:B------:R-:W1:Y:S01]  /*01e0*/  LDCU.64 UR6, c[0x0][0x380] ;  /* 0x00007000ff0677ac */ /* 0x000e620008000a00 */
[C---:B------:R-:W-:Y:S01]  /*01f0*/  LOP3.LUT R4, R3.reuse, 0x7ffffff8, RZ, 0xc0, !PT ;  /* 0x7ffffff803047812 */ /* 0x040fe200078ec0ff */
[C---:B------:R-:W-:Y:S01]  /*0200*/  IMAD R10, R3.reuse, 0x3, R0 ;  /* 0x00000003030a7824 */ /* 0x040fe200078e0200 */
[C---:B------:R-:W-:Y:S01]  /*0210*/  IADD3 R13, PT, PT, R3.reuse, UR4, R6 ;  /* 0x00000004030d7c10 */ /* 0x040fe2000fffe006 */
[C-C-:B------:R-:W-:Y:S01]  /*0220*/  IMAD R14, R3.reuse, 0x5, R0.reuse ;  /* 0x00000005030e7824 */ /* 0x140fe200078e0200 */
[CC--:B------:R-:W-:Y:S01]  /*0230*/  LEA R8, R3.reuse, R0.reuse, 0x1 ;  /* 0x0000000003087211 */ /* 0x0c0fe200078e08ff */
[C-C-:B------:R-:W-:Y:S01]  /*0240*/  IMAD R7, R3.reuse, 0x6, R0.reuse ;  /* 0x0000000603077824 */ /* 0x140fe200078e0200 */
[C---:B------:R-:W-:Y:S01]  /*0250*/  LEA R12, R3.reuse, R0, 0x2 ;  /* 0x00000000030c7211 */ /* 0x040fe200078e10ff */
[----:B------:R-:W-:Y:S01]  /*0260*/  IMAD R9, R3, 0x7, R0 ;  /* 0x0000000703097824 */ /* 0x000fe200078e0200 */
[----:B------:R-:W-:Y:S02]  /*0270*/  MOV R27, RZ ;  /* 0x000000ff001b7202 */ /* 0x000fe40000000f00 */
[----:B------:R-:W-:-:S02]  /*0280*/  MOV R15, R5 ;  /* 0x00000005000f7202 */ /* 0x000fc40000000f00 */
[----:B------:R-:W-:Y:S02]  /*0290*/  MOV R11, R0 ;  /* 0x00000000000b7202 */ /* 0x000fe40000000f00 */
[----:B------:R-:W-:Y:S01]  /*02a0*/  IADD3 R6, PT, PT, -R4, RZ, RZ ;  /* 0x000000ff04067210 */ /* 0x000fe20007ffe1ff */
[----:B-1----:R-:W-:-:S04]  /*02b0*/  UIADD3 UR5, UP0, UPT, UR6, 0x10, URZ ;  /* 0x0000001006057890 */ /* 0x002fc8000ff1e0ff */
[----:B------:R-:W-:-:S12]  /*02c0*/  UIADD3.X UR6, UPT, UPT, URZ, UR7, URZ, UP0, !UPT ;  /* 0x00000007ff067290 */ /* 0x000fd800087fe4ff */
.L_x_1:
[----:B-1----:R-:W1:Y:S01]  /*02d0*/  LDC.64 R18, c[0x0][0x388] ;  /* 0x0000e200ff127b82 */ /* 0x002e620000000a00 */
[----:B------:R-:W-:Y:S02]  /*02e0*/  MOV R22, UR5 ;  /* 0x0000000500167c02 */ /* 0x000fe40008000f00 */
[----:B------:R-:W-:-:S03]  /*02f0*/  MOV R23, UR6 ;  /* 0x0000000600177c02 */ /* 0x000fc60008000f00 */
[----:B------:R-:W-:-:S05]  /*0300*/  IMAD.WIDE R22, R15, 0x4, R22 ;  /* 0x000000040f167825 */ /* 0x000fca00078e0216 */
[----:B------:R-:W2:Y:S01]  /*0310*/  LDG.E R24, desc[UR8][R22.64+-0x10] ;  /* 0xfffff00816187981 */ /* 0x000ea2000c1e1900 */
[----:B-1----:R-:W-:-:S06]  /*0320*/  IMAD.WIDE.U32 R20, R11, 0x4, R18 ;  /* 0x000000040b147825 */ /* 0x002fcc00078e0012 */
[----:B------:R-:W2:Y:S02]  /*0330*/  LDG.E R20, desc[UR8][R20.64] ;  /* 0x0000000814147981 */ /* 0x000ea4000c1e1900 */
[----:B--2---:R-:W-:Y:S01]  /*0340*/  FFMA R21, R24, R20, R27 ;  /* 0x0000001418157223 */ /* 0x004fe2000000001b */
[----:B------:R-:W-:-:S04]  /*0350*/  IMAD.WIDE.U32 R26, R13, 0x4, R18 ;  /* 0x000000040d1a7825 */ /* 0x000fc800078e0012 */
[----:B------:R1:W-:Y:S04]  /*0360*/  STG.E desc[UR8][R16.64], R21 ;  /* 0x0000001510007986 */ /* 0x0003e8000c101908 */
[----:B------:R-:W2:Y:S04]  /*0370*/  LDG.E R26, desc[UR8][R26.64] ;  /* 0x000000081a1a7981 */ /* 0x000ea8000c1e1900 */
[----:B------:R-:W2:Y:S01]  /*0380*/  LDG.E R24, desc[UR8][R22.64+-0xc] ;  /* 0xfffff40816187981 */ /* 0x000ea2000c1e1900 */
[----:B------:R-:W-:-:S04]  /*0390*/  IMAD.WIDE.U32 R28, R8, 0x4, R18 ;  /* 0x00000004081c7825 */ /* 0x000fc800078e0012 */
[----:B--2---:R-:W-:-:S05]  /*03a0*/  FFMA R20, R24, R26, R21 ;  /* 0x0000001a18147223 */ /* 0x004fca0000000015 */
[----:B------:R2:W-:Y:S04]  /*03b0*/  STG.E desc[UR8][R16.64], R20 ;  /* 0x0000001410007986 */ /* 0x0005e8000c101908 */
[----:B------:R-:W3:Y:S04]  /*03c0*/  LDG.E R28, desc[UR8][R28.64] ;  /* 0x000000081c1c7981 */ /* 0x000ee8000c1e1900 */
[----:B------:R-:W3:Y:S02]  /*03d0*/  LDG.E R25, desc[UR8][R22.64+-0x8] ;  /* 0xfffff80816197981 */ /* 0x000ee4000c1e1900 */
[----:B---3--:R-:W-:Y:S01]  /*03e0*/  FFMA R29, R25, R28, R20 ;  /* 0x0000001c191d7223 */ /* 0x008fe20000000014 */
[----:B------:R-:W-:-:S04]  /*03f0*/  IMAD.WIDE.U32 R24, R10, 0x4, R18 ;  /* 0x000000040a187825 */ /* 0x000fc800078e0012 */
[----:B------:R-:W-:Y:S04]  /*0400*/  STG.E desc[UR8][R16.64], R29 ;  /* 0x0000001d10007986 */ /* 0x000fe8000c101908 */
[----:B------:R-:W1:Y:S04]  /*0410*/  LDG.E R24, desc[UR8][R24.64] ;  /* 0x0000000818187981 */ /* 0x000e68000c1e1900 */
[----:B------:R-:W1:Y:S02]  /*0420*/  LDG.E R26, desc[UR8][R22.64+-0x4] ;  /* 0xfffffc08161a7981 */ /* 0x000e64000c1e1900 */
[----:B-1----:R-:W-:Y:S01]  /*0430*/  FFMA R21, R26, R24, R29 ;  /* 0x000000181a157223 */ /* 0x002fe2000000001d */
[----:B------:R-:W-:-:S04]  /*0440*/  IMAD.WIDE.U32 R26, R12, 0x4, R18 ;  /* 0x000000040c1a7825 */ /* 0x000fc800078e0012 */
[----:B------:R1:W-:Y:S04]  /*0450*/  STG.E desc[UR8][R16.64], R21 ;  /* 0x0000001510007986 */ /* 0x0003e8000c101908 */
[----:B------:R-:W3:Y:S04]  /*0460*/  LDG.E R26, desc[UR8][R26.64] ;  /* 0x000000081a1a7981 */ /* 0x000ee8000c1e1900 */
[----:B--2---:R-:W3:Y:S02]  /*0470*/  LDG.E R20, desc[UR8][R22.64] ;  /* 0x0000000816147981 */ /* 0x004ee4000c1e1900 */
[----:B---3--:R-:W-:Y:S01]  /*0480*/  FFMA R28, R20, R26, R21 ;  /* 0x0000001a141c7223 */ /* 0x008fe20000000015 */
[----:B-1----:R-:W-:-:S04]  /*0490*/  IMAD.WIDE.U32 R20, R14, 0x4, R18 ;  /* 0x000000040e147825 */ /* 0x002fc800078e0012 */
[----:B------:R1:W-:Y:S04]  /*04a0*/  STG.E desc[UR8][R16.64], R28 ;  /* 0x0000001c10007986 */ /* 0x0003e8000c101908 */
[----:B------:R-:W2:Y:S04]  /*04b0*/  LDG.E R20, desc[UR8][R20.64] ;  /* 0x0000000814147981 */ /* 0x000ea8000c1e1900 */
[----:B------:R-:W2:Y:S02]  /*04c0*/  LDG.E R25, desc[UR8][R22.64+0x4] ;  /* 0x0000040816197981 */ /* 0x000ea4000c1e1900 */
[----:B--2---:R-:W-:Y:S01]  /*04d0*/  FFMA R29, R25, R20, R28 ;  /* 0x00000014191d7223 */ /* 0x004fe2000000001c */
[----:B------:R-:W-:-:S04]  /*04e0*/  IMAD.WIDE.U32 R24, R7, 0x4, R18 ;  /* 0x0000000407187825 */ /* 0x000fc800078e0012 */
[----:B------:R1:W-:Y:S04]  /*04f0*/  STG.E desc[UR8][R16.64], R29 ;  /* 0x0000001d10007986 */ /* 0x0003e8000c101908 */
[----:B------:R-:W2:Y:S04]  /*0500*/  LDG.E R24, desc[UR8][R24.64] ;  /* 0x0000000818187981 */ /* 0x000ea8000c1e1900 */
[----:B------:R-:W2:Y:S01]  /*0510*/  LDG.E R26, desc[UR8][R22.64+0x8] ;  /* 0x00000808161a7981 */ /* 0x000ea2000c1e1900 */
[----:B------:R-:W-:Y:S01]  /*0520*/  IMAD.WIDE.U32 R18, R9, 0x4, R18 ;  /* 0x0000000409127825 */ /* 0x000fe200078e0012 */
[----:B------:R-:W-:-:S03]  /*0530*/  IADD3 R6, PT, PT, R6, 0x8, RZ ;  /* 0x0000000806067810 */ /* 0x000fc60007ffe0ff */
[----:B--2---:R-:W-:-:S05]  /*0540*/  FFMA R26, R26, R24, R29 ;  /* 0x000000181a1a7223 */ /* 0x004fca000000001d */
[----:B------:R1:W-:Y:S04]  /*0550*/  STG.E desc[UR8][R16.64], R26 ;  /* 0x0000001a10007986 */ /* 0x0003e8000c101908 */
[----:B------:R-:W2:Y:S04]  /*0560*/  LDG.E R27, desc[UR8][R22.64+0xc] ;  /* 0x00000c08161b7981 */ /* 0x000ea8000c1e1900 */
[----:B------:R-:W2:Y:S01]  /*0570*/  LDG.E R18, desc[UR8][R18.64] ;  /* 0x0000000812127981 */ /* 0x000ea2000c1e1900 */
[----:B------:R-:W-:Y:S02]  /*0580*/  ISETP.NE.AND P1, PT, R6, RZ, PT ;  /* 0x000000ff0600720c */ /* 0x000fe40003f25270 */
[----:B------:R-:W-:-:S02]  /*0590*/  LEA R13, R3, R13, 0x3 ;  /* 0x0000000d030d7211 */ /* 0x000fc400078e18ff */
[C---:B------:R-:W-:Y:S02]  /*05a0*/  LEA R8, R3.reuse, R8, 0x3 ;  /* 0x0000000803087211 */ /* 0x040fe400078e18ff */
[C---:B------:R-:W-:Y:S02]  /*05b0*/  LEA R10, R3.reuse, R10, 0x3 ;  /* 0x0000000a030a7211 */ /* 0x040fe400078e18ff */
[C---:B------:R-:W-:Y:S02]  /*05c0*/  LEA R12, R3.reuse, R12, 0x3 ;  /* 0x0000000c030c7211 */ /* 0x040fe400078e18ff */
[C---:B------:R-:W-:Y:S02]  /*05d0*/  LEA R14, R3.reuse, R14, 0x3 ;  /* 0x0000000e030e7211 */ /* 0x040fe400078e18ff */
[C---:B------:R-:W-:Y:S02]  /*05e0*/  LEA R7, R3.reuse, R7, 0x3 ;  /* 0x0000000703077211 */ /* 0x040fe400078e18ff */
[----:B------:R-:W-:-:S02]  /*05f0*/  LEA R9, R3, R9, 0x3 ;  /* 0x0000000903097211 */ /* 0x000fc400078e18ff */
[----:B------:R-:W-:Y:S02]  /*0600*/  LEA R11, R3, R11, 0x3 ;  /* 0x0000000b030b7211 */ /* 0x000fe400078e18ff */
[----:B------:R-:W-:Y:S01]  /*0610*/  IADD3 R15, PT, PT, R15, 0x8, RZ ;  /* 0x000000080f0f7810 */ /* 0x000fe20007ffe0ff */
[----:B--2---:R-:W-:-:S05]  /*0620*/  FFMA R27, R27, R18, R26 ;  /* 0x000000121b1b7223 */ /* 0x004fca000000001a */
[----:B------:R1:W-:Y:S01]  /*0630*/  STG.E desc[UR8][R16.64], R27 ;  /* 0x0000001b10007986 */ /* 0x0003e2000c101908 */
[----:B------:R-:W-:Y:S05]  /*0640*/  @P1 BRA `(.L_x_1) ;  /* 0xfffffffc00201947 */ /* 0x000fea000383ffff */
.L_x_0:
[----:B------:R-:W-:Y:S05]  /*0650*/  @!P0 EXIT ;  /* 0x000000000000894d */ /* 0x000fea0003800000 */
[----:B------:R-:W-:Y:S02]  /*0660*/  ISETP.GE.U32.AND P0, PT, R2, 0x4, PT ;  /* 0x000000040200780c */ /* 0x000fe40003f06070 */
[----:B------:R-:W-:-:S04]  /*0670*/  LOP3.LUT R18, R3, 0x3, RZ, 0xc0, !PT ;  /* 0x0000000303127812 */ /* 0x000fc800078ec0ff */
[----:B------:R-:W-:-:S07]  /*0680*/  ISETP.NE.AND P1, PT, R18, RZ, PT ;  /* 0x000000ff1200720c */ /* 0x000fce0003f25270 */
[----:B------:R-:W-:Y:S06]  /*0690*/  @!P0 BRA `(.L_x_2) ;  /* 0x0000000000748947 */ /* 0x000fec0003800000 */
[----:B------:R-:W2:Y:S01]  /*06a0*/  LDC.64 R6, c[0x0][0x388] ;  /* 0x0000e200ff067b82 */ /* 0x000ea20000000a00 */
[----:B------:R-:W-:Y:S01]  /*06b0*/  IADD3 R13, PT, PT, R5, R4, RZ ;  /* 0x00000004050d7210 */ /* 0x000fe20007ffe0ff */
[----:B------:R-:W-:-:S06]  /*06c0*/  IMAD R12, R4, R3, R0 ;  /* 0x00000003040c7224 */ /* 0x000fcc00078e0200 */
[----:B------:R-:W3:Y:S01]  /*06d0*/  LDC.64 R8, c[0x0][0x380] ;  /* 0x0000e000ff087b82 */ /* 0x000ee20000000a00 */
[----:B--2---:R-:W-:-:S06]  /*06e0*/  IMAD.WIDE.U32 R10, R12, 0x4, R6 ;  /* 0x000000040c0a7825 */ /* 0x004fcc00078e0006 */
[----:B------:R-:W1:Y:S01]  /*06f0*/  LDG.E R10, desc[UR8][R10.64] ;  /* 0x000000080a0a7981 */ /* 0x000e62000c1e1900 */
[----:B---3--:R-:W-:-:S05]  /*0700*/  IMAD.WIDE R8, R13, 0x4, R8 ;  /* 0x000000040d087825 */ /* 0x008fca00078e0208 */
[----:B------:R-:W1:Y:S01]  /*0710*/  LDG.E R2, desc[UR8][R8.64] ;  /* 0x0000000808027981 */ /* 0x000e62000c1e1900 */
[----:B------:R-:W-:-:S05]  /*0720*/  IADD3 R14, PT, PT, R12, R3, RZ ;  /* 0x000000030c0e7210 */ /* 0x000fca0007ffe0ff */
[----:B------:R-:W-:-:S04]  /*0730*/  IMAD.WIDE.U32 R12, R14, 0x4, R6 ;  /* 0x000000040e0c7825 */ /* 0x000fc800078e0006 */
[----:B-1----:R-:W-:-:S05]  /*0740*/  FFMA R27, R2, R10, R27 ;  /* 0x0000000a021b7223 */ /* 0x002fca000000001b */
[----:B------:R1:W-:Y:S04]  /*0750*/  STG.E desc[UR8][R16.64], R27 ;  /* 0x0000001b10007986 */ /* 0x0003e8000c101908 */
[----:B------:R-:W2:Y:S04]  /*0760*/  LDG.E R12, desc[UR8][R12.64] ;  /* 0x000000080c0c7981 */ /* 0x000ea8000c1e1900 */
[----:B------:R-:W2:Y:S01]  /*0770*/  LDG.E R2, desc[UR8][R8.64+0x4] ;  /* 0x0000040808027981 */ /* 0x000ea2000c1e1900 */
[----:B------:R-:W-:-:S05]  /*0780*/  IADD3 R20, PT, PT, R14, R3, RZ ;  /* 0x000000030e147210 */ /* 0x000fca0007ffe0ff */
[----:B------:R-:W-:-:S04]  /*0790*/  IMAD.WIDE.U32 R14, R20, 0x4, R6 ;  /* 0x00000004140e7825 */ /* 0x000fc800078e0006 */
[----:B--2---:R-:W-:-:S05]  /*07a0*/  FFMA R19, R2, R12, R27 ;  /* 0x0000000c02137223 */ /* 0x004fca000000001b */
[----:B------:R2:W-:Y:S04]  /*07b0*/  STG.E desc[UR8][R16.64], R19 ;  /* 0x0000001310007986 */ /* 0x0005e8000c101908 */
[----:B------:R-:W3:Y:S04]  /*07c0*/  LDG.E R14, desc[UR8][R14.64] ;  /* 0x000000080e0e7981 */ /* 0x000ee8000c1e1900 */
[----:B------:R-:W3:Y:S01]  /*07d0*/  LDG.E R2, desc[UR8][R8.64+0x8] ;  /* 0x0000080808027981 */ /* 0x000ee2000c1e1900 */
[----:B------:R-:W-:-:S05]  /*07e0*/  IADD3 R21, PT, PT, R20, R3, RZ ;  /* 0x0000000314157210 */ /* 0x000fca0007ffe0ff */
[----:B------:R-:W-:-:S04]  /*07f0*/  IMAD.WIDE.U32 R6, R21, 0x4, R6 ;  /* 0x0000000415067825 */ /* 0x000fc800078e0006 */
[----:B---3--:R-:W-:-:S05]  /*0800*/  FFMA R11, R2, R14, R19 ;  /* 0x0000000e020b7223 */ /* 0x008fca0000000013 */
[----:B------:R2:W-:Y:S04]  /*0810*/  STG.E desc[UR8][R16.64], R11 ;  /* 0x0000000b10007986 */ /* 0x0005e8000c101908 */
[----:B------:R-:W1:Y:S04]  /*0820*/  LDG.E R2, desc[UR8][R8.64+0xc] ;  /* 0x00000c0808027981 */ /* 0x000e68000c1e1900 */
[----:B------:R-:W1:Y:S01]  /*0830*/  LDG.E R6, desc[UR8][R6.64] ;  /* 0x0000000806067981 */ /* 0x000e62000c1e1900 */
[----:B------:R-:W-:Y:S01]  /*0840*/  IADD3 R4, PT, PT, R4, 0x4, RZ ;  /* 0x0000000404047810 */ /* 0x000fe20007ffe0ff */
[----:B-1----:R-:W-:-:S05]  /*0850*/  FFMA R27, R2, R6, R11 ;  /* 0x00000006021b7223 */ /* 0x002fca000000000b */
[----:B------:R2:W-:Y:S02]  /*0860*/  STG.E desc[UR8][R16.64], R27 ;  /* 0x0000001b10007986 */ /* 0x0005e4000c101908 */
.L_x_2:
[----:B------:R-:W-:Y:S05]  /*0870*/  @!P1 EXIT ;  /* 0x000000000000994d */ /* 0x000fea0003800000 */
[----:B------:R-:W-:Y:S02]  /*0880*/  ISETP.NE.AND P0, PT, R18, 0x1, PT ;  /* 0x000000011200780c */ /* 0x000fe40003f05270 */
[----:B------:R-:W-:-:S04]  /*0890*/  LOP3.LUT R2, R3, 0x1, RZ, 0xc0, !PT ;  /* 0x0000000103027812 */ /* 0x000fc800078ec0ff */
[----:B------:R-:W-:-:S07]  /*08a0*/  ISETP.NE.U32.AND P1, PT, R2, 0x1, PT ;  /* 0x000000010200780c */ /* 0x000fce0003f25070 */
[----:B------:R-:W-:Y:S06]  /*08b0*/  @!P0 BRA `(.L_x_3) ;  /* 0x0000000000448947 */ /* 0x000fec0003800000 */
[----:B------:R-:W2:Y:S01]  /*08c0*/  LDC.64 R6, c[0x0][0x388] ;  /* 0x0000e200ff067b82 */ /* 0x000ea20000000a00 */
[----:B------:R-:W-:Y:S01]  /*08d0*/  IADD3 R13, PT, PT, R5, R4, RZ ;  /* 0x00000004050d7210 */ /* 0x000fe20007ffe0ff */
[----:B------:R-:W-:-:S06]  /*08e0*/  IMAD R12, R4, R3, R0 ;  /* 0x00000003040c7224 */ /* 0x000fcc00078e0200 */
[----:B------:R-:W3:Y:S01]  /*08f0*/  LDC.64 R8, c[0x0][0x380] ;  /* 0x0000e000ff087b82 */ /* 0x000ee20000000a00 */
[----:B--2---:R-:W-:-:S06]  /*0900*/  IMAD.WIDE.U32 R10, R12, 0x4, R6 ;  /* 0x000000040c0a7825 */ /* 0x004fcc00078e0006 */
[----:B------:R-:W2:Y:S01]  /*0910*/  LDG.E R10, desc[UR8][R10.64] ;  /* 0x000000080a0a7981 */ /* 0x000ea2000c1e1900 */
[----:B---3--:R-:W-:-:S05]  /*0920*/  IMAD.WIDE R8, R13, 0x4, R8 ;  /* 0x000000040d087825 */ /* 0x008fca00078e0208 */
[----:B------:R-:W2:Y:S01]  /*0930*/  LDG.E R2, desc[UR8][R8.64] ;  /* 0x0000000808027981 */ /* 0x000ea2000c1e1900 */
[----:B------:R-:W-:-:S05]  /*0940*/  IADD3 R15, PT, PT, R12, R3, RZ ;  /* 0x000000030c0f7210 */ /* 0x000fca0007ffe0ff */
[----:B------:R-:W-:-:S04]  /*0950*/  IMAD.WIDE.U32 R6, R15, 0x4, R6 ;  /* 0x000000040f067825 */ /* 0x000fc800078e0006 */
[----:B--2---:R-:W-:-:S05]  /*0960*/  FFMA R13, R2, R10, R27 ;  /* 0x0000000a020d7223 */ /* 0x004fca000000001b */
[----:B------:R3:W-:Y:S04]  /*0970*/  STG.E desc[UR8][R16.64], R13 ;  /* 0x0000000d10007986 */ /* 0x0007e8000c101908 */
[----:B------:R-:W1:Y:S04]  /*0980*/  LDG.E R2, desc[UR8][R8.64+0x4] ;  /* 0x0000040808027981 */ /* 0x000e68000c1e1900 */
[----:B------:R-:W1:Y:S01]  /*0990*/  LDG.E R6, desc[UR8][R6.64] ;  /* 0x0000000806067981 */ /* 0x000e62000c1e1900 */
[----:B------:R-:W-:Y:S01]  /*09a0*/  IADD3 R4, PT, PT, R4, 0x2, RZ ;  /* 0x0000000204047810 */ /* 0x000fe20007ffe0ff */
[----:B-1----:R-:W-:-:S05]  /*09b0*/  FFMA R27, R2, R6, R13 ;  /* 0x00000006021b7223 */ /* 0x002fca000000000d */
[----:B------:R3:W-:Y:S02]  /*09c0*/  STG.E desc[UR8][R16.64], R27 ;  /* 0x0000001b10007986 */ /* 0x0007e4000c101908 */
.L_x_3:
[----:B------:R-:W-:Y:S05]  /*09d0*/  @P1 EXIT ;  /* 0x000000000000194d */ /* 0x000fea0003800000 */
[----:B------:R-:W4:Y:S01]  /*09e0*/  LDC.64 R6, c[0x0][0x380] ;  /* 0x0000e000ff067b82 */ /* 0x000f220000000a00 */
[----:B------:R-:W-:Y:S01]  /*09f0*/  IADD3 R5, PT, PT, R5, R4, RZ ;  /* 0x0000000405057210 */ /* 0x000fe20007ffe0ff */
[----:B--2---:R-:W-:-:S06]  /*0a00*/  IMAD R11, R4, R3, R0 ;  /* 0x00000003040b7224 */ /* 0x004fcc00078e0200 */
[----:B------:R-:W2:Y:S01]  /*0a10*/  LDC.64 R8, c[0x0][0x388] ;  /* 0x0000e200ff087b82 */ /* 0x000ea20000000a00 */
[----:B----4-:R-:W-:-:S06]  /*0a20*/  IMAD.WIDE R2, R5, 0x4, R6 ;  /* 0x0000000405027825 */ /* 0x010fcc00078e0206 */
[----:B------:R-:W1:Y:S01]  /*0a30*/  LDG.E R2, desc[UR8][R2.64] ;  /* 0x0000000802027981 */ /* 0x000e62000c1e1900 */
[----:B--2---:R-:W-:-:S06]  /*0a40*/  IMAD.WIDE.U32 R4, R11, 0x4, R8 ;  /* 0x000000040b047825 */ /* 0x004fcc00078e0008 */
[----:B------:R-:W1:Y:S02]  /*0a50*/  LDG.E R4, desc[UR8][R4.64] ;  /* 0x0000000804047981 */ /* 0x000e64000c1e1900 */
[----:B-1-3--:R-:W-:-:S05]  /*0a60*/  FFMA R27, R2, R4, R27 ;  /* 0x00000004021b7223 */ /* 0x00afca000000001b */
[----:B------:R-:W-:Y:S01]  /*0a70*/  STG.E desc[UR8][R16.64], R27 ;  /* 0x0000001b10007986 */ /* 0x000fe2000c101908 */
[----:B------:R-:W-:Y:S05]  /*0a80*/  EXIT ;  /* 0x000000000000794d */ /* 0x000fea0003800000 */
.L_x_4:
[----:B------:R-:W-:-:S00]  /*0a90*/  BRA `(.L_x_4) ;  /* 0xfffffffc00fc7947 */ /* 0x000fc0000383ffff */
[----:B------:R-:W-:-:S00]  /*0aa0*/  NOP ;  /* 0x0000000000007918 */ /* 0x000fc00000000000 */
        /* <DEDUP_REMOVED lines=13> */
.L_x_5:


//--------------------- .nv.shared.reserved.0     --------------------------
	.section	.nv.shared.reserved.0,"aw",@nobits
	.weak		__nv_reservedSMEM_offset_0_alias
	.size		__nv_reservedSMEM_offset_0_alias, 0, 64
	.other		__nv_reservedSMEM_offset_0_alias,@"STO_CUDA_RESERVED_SHARED STV_DEFAULT"
__nv_reservedSMEM_offset_0_alias:
	.zero		0
	.zero		64


//--------------------- .nv.constant0._Z8mat_multPKfS0_Pfiii --------------------------
	.section	.nv.constant0._Z8mat_multPKfS0_Pfiii,"a",@progbits
	.sectionflags	@""
	.align	4
.nv.constant0._Z8mat_multPKfS0_Pfiii:
	.zero		932


//--------------------- SYMBOLS --------------------------

	.type		.nv.reservedSmem.offset0,@object
	.size		.nv.reservedSmem.offset0,0x4
